//
// Generated by NVIDIA NVVM Compiler
//
// Compiler Build ID: CL-36424714
// Cuda compilation tools, release 13.0, V13.0.88
// Based on NVVM 20.0.0
//

.version 9.0
.target sm_100
.address_size 64

	// .globl	_Z25stencil_kernel_tiling_gpuPKfPfi
// _ZZ25stencil_kernel_tiling_gpuPKfPfiE4in_s has been demoted

.visible .entry _Z25stencil_kernel_tiling_gpuPKfPfi(
	.param .u64 .ptr .align 1 _Z25stencil_kernel_tiling_gpuPKfPfi_param_0,
	.param .u64 .ptr .align 1 _Z25stencil_kernel_tiling_gpuPKfPfi_param_1,
	.param .u32 _Z25stencil_kernel_tiling_gpuPKfPfi_param_2
)
{
	.reg .pred 	%p<19>;
	.reg .b32 	%r<45>;
	.reg .b32 	%f<3>;
	.reg .b64 	%rd<9>;
	// demoted variable
	.shared .align 4 .b8 _ZZ25stencil_kernel_tiling_gpuPKfPfiE4in_s[2048];
	ld.param.u64 	%rd1, [_Z25stencil_kernel_tiling_gpuPKfPfi_param_0];
	ld.param.u64 	%rd2, [_Z25stencil_kernel_tiling_gpuPKfPfi_param_1];
	ld.param.u32 	%r9, [_Z25stencil_kernel_tiling_gpuPKfPfi_param_2];
	mov.u32 	%r10, %ctaid.z;
	mov.u32 	%r11, %tid.z;
	add.s32 	%r1, %r11, -1;
	mad.lo.s32 	%r2, %r10, 6, %r1;
	mov.u32 	%r12, %ctaid.y;
	mov.u32 	%r13, %tid.y;
	add.s32 	%r3, %r13, -1;
	mad.lo.s32 	%r14, %r12, 6, %r3;
	mov.u32 	%r15, %ctaid.x;
	mov.u32 	%r16, %tid.x;
	add.s32 	%r5, %r16, -1;
	mad.lo.s32 	%r6, %r15, 6, %r5;
	max.u32 	%r17, %r2, %r14;
	shl.b32 	%r18, %r11, 8;
	mov.u32 	%r19, _ZZ25stencil_kernel_tiling_gpuPKfPfiE4in_s;
	add.s32 	%r20, %r19, %r18;
	shl.b32 	%r21, %r13, 5;
	add.s32 	%r22, %r20, %r21;
	shl.b32 	%r23, %r16, 2;
	add.s32 	%r7, %r22, %r23;
	max.u32 	%r24, %r6, %r17;
	setp.ge.u32 	%p1, %r24, %r9;
	@%p1 bra 	$L__BB0_2;
	cvta.to.global.u64 	%rd3, %rd1;
	mad.lo.s32 	%r25, %r9, %r2, %r14;
	mad.lo.s32 	%r26, %r25, %r9, %r6;
	mul.wide.u32 	%rd4, %r26, 4;
	add.s64 	%rd5, %rd3, %rd4;
	ld.global.nc.f32 	%f1, [%rd5];
	cvt.rzi.s32.f32 	%r27, %f1;
	st.shared.u32 	[%r7], %r27;
$L__BB0_2:
	bar.sync 	0;
	setp.eq.s32 	%p2, %r2, 0;
	add.s32 	%r29, %r9, -1;
	setp.ge.u32 	%p3, %r2, %r29;
	setp.eq.s32 	%p4, %r14, 0;
	or.pred  	%p5, %p2, %p4;
	or.pred  	%p6, %p5, %p3;
	setp.ge.u32 	%p7, %r14, %r29;
	or.pred  	%p8, %p6, %p7;
	setp.eq.s32 	%p9, %r6, 0;
	or.pred  	%p10, %p9, %p8;
	setp.ge.u32 	%p11, %r6, %r29;
	or.pred  	%p12, %p10, %p11;
	setp.gt.u32 	%p13, %r1, 5;
	or.pred  	%p14, %p13, %p12;
	setp.gt.u32 	%p15, %r5, 5;
	or.pred  	%p16, %p15, %p14;
	setp.gt.u32 	%p17, %r3, 5;
	or.pred  	%p18, %p17, %p16;
	@%p18 bra 	$L__BB0_4;
	ld.shared.u32 	%r30, [%r7];
	ld.shared.u32 	%r31, [%r7+-4];
	add.s32 	%r32, %r31, %r30;
	ld.shared.u32 	%r33, [%r7+4];
	add.s32 	%r34, %r32, %r33;
	ld.shared.u32 	%r35, [%r7+-32];
	add.s32 	%r36, %r34, %r35;
	ld.shared.u32 	%r37, [%r7+32];
	add.s32 	%r38, %r36, %r37;
	ld.shared.u32 	%r39, [%r7+-256];
	add.s32 	%r40, %r38, %r39;
	ld.shared.u32 	%r41, [%r7+256];
	add.s32 	%r42, %r40, %r41;
	cvt.rn.f32.s32 	%f2, %r42;
	mad.lo.s32 	%r43, %r9, %r2, %r14;
	mad.lo.s32 	%r44, %r43, %r9, %r6;
	cvta.to.global.u64 	%rd6, %rd2;
	mul.wide.u32 	%rd7, %r44, 4;
	add.s64 	%rd8, %rd6, %rd7;
	st.global.f32 	[%rd8], %f2;
$L__BB0_4:
	ret;

}


// ===== COMPILED SASS (sm_100) =====

	.target	sm_100

	.elftype	@"ET_EXEC"


//--------------------- .note.nv.tkinfo           --------------------------
	.section	.note.nv.tkinfo,"",@"SHT_NOTE"
	.sectionflags	@"SHF_NOTE_NV_TKINFO"
	.tkinfo
        /*0018*/ 	.word	0x00000002
        /*0030*/ 	.string	""
        /*0030*/ 	.string	"ptxas"
        /*0030*/ 	.string	"Cuda compilation tools, release 13.0, V13.0.88"
        /*0030*/ 	.string	"Build cuda_13.0.r13.0/compiler.36424714_0"
        /*0030*/ 	.string	"-arch sm_100 -m 64 "



//--------------------- .note.nv.cuinfo           --------------------------
	.section	.note.nv.cuinfo,"",@"SHT_NOTE"
	.sectionflags	@"SHF_NOTE_NV_CUINFO"
        /*0018*/ 	.short	0x0002
        /*001a*/ 	.short	0x0064
        /*001c*/ 	.short	0x0082
	.zero		2


//--------------------- .nv.info                  --------------------------
	.section	.nv.info,"",@"SHT_CUDA_INFO"
	.align	4


	//----- nvinfo : EIATTR_REGCOUNT
	.align		4
        /*0000*/ 	.byte	0x04, 0x2f
        /*0002*/ 	.short	(.L_1 - .L_0)
	.align		4
.L_0:
        /*0004*/ 	.word	index@(_Z25stencil_kernel_tiling_gpuPKfPfi)
        /*0008*/ 	.word	0x00000010


	//----- nvinfo : EIATTR_FRAME_SIZE
	.align		4
.L_1:
        /*000c*/ 	.byte	0x04, 0x11
        /*000e*/ 	.short	(.L_3 - .L_2)
	.align		4
.L_2:
        /*0010*/ 	.word	index@(_Z25stencil_kernel_tiling_gpuPKfPfi)
        /*0014*/ 	.word	0x00000000


	//----- nvinfo : EIATTR_MIN_STACK_SIZE
	.align		4
.L_3:
        /*0018*/ 	.byte	0x04, 0x12
        /*001a*/ 	.short	(.L_5 - .L_4)
	.align		4
.L_4:
        /*001c*/ 	.word	index@(_Z25stencil_kernel_tiling_gpuPKfPfi)
        /*0020*/ 	.word	0x00000000
.L_5:


//--------------------- .nv.compat                --------------------------
	.section	.nv.compat,"",@"SHT_CUDA_COMPAT_INFO"
	.align	4
        /*0000*/ 	.byte	0x02, 0x09, 0x00, 0x00, 0x02, 0x02, 0x01, 0x00, 0x02, 0x05, 0x05, 0x00, 0x03, 0x07, 0x01, 0x01
        /*0010*/ 	.byte	0x02, 0x03, 0x00, 0x00, 0x02, 0x06, 0x01, 0x00, 0x04, 0x0b, 0x08, 0x00, 0x09, 0x00, 0x00, 0x00
        /*0020*/ 	.byte	0x00, 0x00, 0x00, 0x00


//--------------------- .nv.info._Z25stencil_kernel_tiling_gpuPKfPfi --------------------------
	.section	.nv.info._Z25stencil_kernel_tiling_gpuPKfPfi,"",@"SHT_CUDA_INFO"
	.sectionflags	@""
	.align	4


	//----- nvinfo : EIATTR_CUDA_API_VERSION
	.align		4
        /*0000*/ 	.byte	0x04, 0x37
        /*0002*/ 	.short	(.L_7 - .L_6)
.L_6:
        /*0004*/ 	.word	0x00000082


	//----- nvinfo : EIATTR_KPARAM_INFO
	.align		4
.L_7:
        /*0008*/ 	.byte	0x04, 0x17
        /*000a*/ 	.short	(.L_9 - .L_8)
.L_8:
        /*000c*/ 	.word	0x00000000
        /*0010*/ 	.short	0x0002
        /*0012*/ 	.short	0x0010
        /*0014*/ 	.byte	0x00, 0xf0, 0x11, 0x00


	//----- nvinfo : EIATTR_KPARAM_INFO
	.align		4
.L_9:
        /*0018*/ 	.byte	0x04, 0x17
        /*001a*/ 	.short	(.L_11 - .L_10)
.L_10:
        /*001c*/ 	.word	0x00000000
        /*0020*/ 	.short	0x0001
        /*0022*/ 	.short	0x0008
        /*0024*/ 	.byte	0x00, 0xf5, 0x21, 0x00


	//----- nvinfo : EIATTR_KPARAM_INFO
	.align		4
.L_11:
        /*0028*/ 	.byte	0x04, 0x17
        /*002a*/ 	.short	(.L_13 - .L_12)
.L_12:
        /*002c*/ 	.word	0x00000000
        /*0030*/ 	.short	0x0000
        /*0032*/ 	.short	0x0000
        /*0034*/ 	.byte	0x00, 0xf5, 0x21, 0x00


	//----- nvinfo : EIATTR_SPARSE_MMA_MASK
	.align		4
.L_13:
        /*0038*/ 	.byte	0x03, 0x50
        /*003a*/ 	.short	0x0000


	//----- nvinfo : EIATTR_MAXREG_COUNT
	.align		4
        /*003c*/ 	.byte	0x03, 0x1b
        /*003e*/ 	.short	0x00ff


	//----- nvinfo : EIATTR_NUM_BARRIERS
	.align		4
        /*0040*/ 	.byte	0x02, 0x4c
        /*0042*/ 	.byte	0x01
	.zero		1


	//----- nvinfo : EIATTR_MERCURY_ISA_VERSION
	.align		4
        /*0044*/ 	.byte	0x03, 0x5f
        /*0046*/ 	.short	0x0101


	//----- nvinfo : EIATTR_VRC_CTA_INIT_COUNT
	.align		4
        /*0048*/ 	.byte	0x02, 0x4a
	.zero		1
	.zero		1


	//----- nvinfo : EIATTR_EXIT_INSTR_OFFSETS
	.align		4
        /*004c*/ 	.byte	0x04, 0x1c
        /*004e*/ 	.short	(.L_15 - .L_14)


	//   ....[0]....
.L_14:
        /*0050*/ 	.word	0x00000290


	//   ....[1]....
        /*0054*/ 	.word	0x000003a0


	//----- nvinfo : EIATTR_CBANK_PARAM_SIZE
	.align		4
.L_15:
        /*0058*/ 	.byte	0x03, 0x19
        /*005a*/ 	.short	0x0014


	//----- nvinfo : EIATTR_PARAM_CBANK
	.align		4
        /*005c*/ 	.byte	0x04, 0x0a
        /*005e*/ 	.short	(.L_17 - .L_16)
	.align		4
.L_16:
        /*0060*/ 	.word	index@(.nv.constant0._Z25stencil_kernel_tiling_gpuPKfPfi)
        /*0064*/ 	.short	0x0380
        /*0066*/ 	.short	0x0014


	//----- nvinfo : EIATTR_SW_WAR
	.align		4
.L_17:
        /*0068*/ 	.byte	0x04, 0x36
        /*006a*/ 	.short	(.L_19 - .L_18)
.L_18:
        /*006c*/ 	.word	0x00000008
.L_19:


//--------------------- .nv.callgraph             --------------------------
	.section	.nv.callgraph,"",@"SHT_CUDA_CALLGRAPH"
	.align	4
	.sectionentsize	8
	.align		4
        /*0000*/ 	.word	0x00000000
	.align		4
        /*0004*/ 	.word	0xffffffff
	.align		4
        /*0008*/ 	.word	0x00000000
	.align		4
        /*000c*/ 	.word	0xfffffffe
	.align		4
        /*0010*/ 	.word	0x00000000
	.align		4
        /*0014*/ 	.word	0xfffffffd
	.align		4
        /*0018*/ 	.word	0x00000000
	.align		4
        /*001c*/ 	.word	0xfffffffc


//--------------------- .text._Z25stencil_kernel_tiling_gpuPKfPfi --------------------------
	.section	.text._Z25stencil_kernel_tiling_gpuPKfPfi,"ax",@progbits
	.align	128
        .global         _Z25stencil_kernel_tiling_gpuPKfPfi
        .type           _Z25stencil_kernel_tiling_gpuPKfPfi,@function
        .size           _Z25stencil_kernel_tiling_gpuPKfPfi,(.L_x_1 - _Z25stencil_kernel_tiling_gpuPKfPfi)
        .other          _Z25stencil_kernel_tiling_gpuPKfPfi,@"STO_CUDA_ENTRY STV_DEFAULT"
_Z25stencil_kernel_tiling_gpuPKfPfi:
.text._Z25stencil_kernel_tiling_gpuPKfPfi:
[----:B------:R-:W-:Y:S01]  /*0000*/  LDC R1, c[0x0][0x37c] ;  /* 0x0000df00ff017b82 */ /* 0x000fe20000000800 */
[----:B------:R-:W0:Y:S01]  /*0010*/  S2R R10, SR_TID.Z ;  /* 0x00000000000a7919 */ /* 0x000e220000002300 */
[----:B------:R-:W1:Y:S01]  /*0020*/  LDCU UR7, c[0x0][0x390] ;  /* 0x00007200ff0777ac */ /* 0x000e620008000800 */
[----:B------:R-:W2:Y:S01]  /*0030*/  S2R R11, SR_TID.Y ;  /* 0x00000000000b7919 */ /* 0x000ea20000002200 */
[----:B------:R-:W3:Y:S01]  /*0040*/  LDCU.64 UR8, c[0x0][0x358] ;  /* 0x00006b00ff0877ac */ /* 0x000ee20008000a00 */
[----:B------:R-:W4:Y:S01]  /*0050*/  S2R R13, SR_TID.X ;  /* 0x00000000000d7919 */ /* 0x000f220000002100 */
[----:B------:R-:W5:Y:S01]  /*0060*/  S2R R3, SR_CTAID.Z ;  /* 0x0000000000037919 */ /* 0x000f620000002700 */
[----:B------:R-:W1:Y:S01]  /*0070*/  S2R R2, SR_CTAID.Y ;  /* 0x0000000000027919 */ /* 0x000e620000002600 */
[----:B------:R-:W3:Y:S01]  /*0080*/  S2R R5, SR_CTAID.X ;  /* 0x0000000000057919 */ /* 0x000ee20000002500 */
[----:B0-----:R-:W-:Y:S02]  /*0090*/  VIADD R6, R10, 0xffffffff ;  /* 0xffffffff0a067836 */ /* 0x001fe40000000000 */
[----:B--2---:R-:W-:-:S02]  /*00a0*/  VIADD R7, R11, 0xffffffff ;  /* 0xffffffff0b077836 */ /* 0x004fc40000000000 */
[----:B----4-:R-:W-:Y:S02]  /*00b0*/  VIADD R8, R13, 0xffffffff ;  /* 0xffffffff0d087836 */ /* 0x010fe40000000000 */
[----:B-----5:R-:W-:Y:S02]  /*00c0*/  IMAD R3, R3, 0x6, R6 ;  /* 0x0000000603037824 */ /* 0x020fe400078e0206 */
[----:B-1----:R-:W-:Y:S02]  /*00d0*/  IMAD R2, R2, 0x6, R7 ;  /* 0x0000000602027824 */ /* 0x002fe400078e0207 */
[----:B---3--:R-:W-:-:S05]  /*00e0*/  IMAD R0, R5, 0x6, R8 ;  /* 0x0000000605007824 */ /* 0x008fca00078e0208 */
[----:B------:R-:W-:-:S04]  /*00f0*/  VIMNMX3.U32 R4, R3, R2, R0, !PT ;  /* 0x000000020304720f */ /* 0x000fc80007800000 */
[----:B------:R-:W-:-:S13]  /*0100*/  ISETP.GE.U32.AND P1, PT, R4, UR7, PT ;  /* 0x0000000704007c0c */ /* 0x000fda000bf26070 */
[----:B------:R-:W0:Y:S01]  /*0110*/  @!P1 LDC.64 R4, c[0x0][0x380] ;  /* 0x0000e000ff049b82 */ /* 0x000e220000000a00 */
[----:B------:R-:W-:-:S04]  /*0120*/  @!P1 IMAD R9, R3, UR7, R2 ;  /* 0x0000000703099c24 */ /* 0x000fc8000f8e0202 */
[----:B------:R-:W-:-:S04]  /*0130*/  @!P1 IMAD R9, R9, UR7, R0 ;  /* 0x0000000709099c24 */ /* 0x000fc8000f8e0200 */
[----:B0-----:R-:W-:-:S06]  /*0140*/  @!P1 IMAD.WIDE.U32 R4, R9, 0x4, R4 ;  /* 0x0000000409049825 */ /* 0x001fcc00078e0004 */
[----:B------:R0:W2:Y:S01]  /*0150*/  @!P1 LDG.E.CONSTANT R5, desc[UR8][R4.64] ;  /* 0x0000000804059981 */ /* 0x0000a2000c1e9900 */
[----:B------:R-:W1:Y:S01]  /*0160*/  S2UR UR5, SR_CgaCtaId ;  /* 0x00000000000579c3 */ /* 0x000e620000008800 */
[----:B------:R-:W-:Y:S01]  /*0170*/  ISETP.NE.AND P0, PT, R2, RZ, PT ;  /* 0x000000ff0200720c */ /* 0x000fe20003f05270 */
[----:B------:R-:W-:Y:S01]  /*0180*/  UIADD3 UR6, UPT, UPT, UR7, -0x1, URZ ;  /* 0xffffffff07067890 */ /* 0x000fe2000fffe0ff */
[----:B------:R-:W-:Y:S02]  /*0190*/  UMOV UR4, 0x400 ;  /* 0x0000040000047882 */ /* 0x000fe40000000000 */
[----:B------:R-:W-:-:S04]  /*01a0*/  ISETP.EQ.OR P0, PT, R3, RZ, !P0 ;  /* 0x000000ff0300720c */ /* 0x000fc80004702670 */
[----:B------:R-:W-:-:S04]  /*01b0*/  ISETP.GE.U32.OR P0, PT, R3, UR6, P0 ;  /* 0x0000000603007c0c */ /* 0x000fc80008706470 */
[----:B------:R-:W-:-:S04]  /*01c0*/  ISETP.GE.U32.OR P0, PT, R2, UR6, P0 ;  /* 0x0000000602007c0c */ /* 0x000fc80008706470 */
[----:B------:R-:W-:-:S04]  /*01d0*/  ISETP.EQ.OR P0, PT, R0, RZ, P0 ;  /* 0x000000ff0000720c */ /* 0x000fc80000702670 */
[----:B------:R-:W-:Y:S01]  /*01e0*/  ISETP.GE.U32.OR P0, PT, R0, UR6, P0 ;  /* 0x0000000600007c0c */ /* 0x000fe20008706470 */
[----:B-1----:R-:W-:-:S03]  /*01f0*/  ULEA UR4, UR5, UR4, 0x18 ;  /* 0x0000000405047291 */ /* 0x002fc6000f8ec0ff */
[----:B------:R-:W-:-:S04]  /*0200*/  ISETP.GT.U32.OR P0, PT, R6, 0x5, P0 ;  /* 0x000000050600780c */ /* 0x000fc80000704470 */
[----:B------:R-:W-:Y:S02]  /*0210*/  ISETP.GT.U32.OR P0, PT, R8, 0x5, P0 ;  /* 0x000000050800780c */ /* 0x000fe40000704470 */
[----:B0-----:R-:W-:Y:S02]  /*0220*/  LEA R4, R10, UR4, 0x8 ;  /* 0x000000040a047c11 */ /* 0x001fe4000f8e40ff */
[----:B------:R-:W-:-:S03]  /*0230*/  ISETP.GT.U32.OR P0, PT, R7, 0x5, P0 ;  /* 0x000000050700780c */ /* 0x000fc60000704470 */
[----:B------:R-:W-:-:S04]  /*0240*/  IMAD R4, R11, 0x20, R4 ;  /* 0x000000200b047824 */ /* 0x000fc800078e0204 */
[----:B------:R-:W-:Y:S01]  /*0250*/  IMAD R6, R13, 0x4, R4 ;  /* 0x000000040d067824 */ /* 0x000fe200078e0204 */
[----:B--2---:R-:W0:Y:S04]  /*0260*/  @!P1 F2I.TRUNC.NTZ R5, R5 ;  /* 0x0000000500059305 */ /* 0x004e28000020f100 */
[----:B0-----:R0:W-:Y:S01]  /*0270*/  @!P1 STS [R6], R5 ;  /* 0x0000000506009388 */ /* 0x0011e20000000800 */
[----:B------:R-:W-:Y:S06]  /*0280*/  BAR.SYNC.DEFER_BLOCKING 0x0 ;  /* 0x0000000000007b1d */ /* 0x000fec0000010000 */
[----:B------:R-:W-:Y:S05]  /*0290*/  @P0 EXIT ;  /* 0x000000000000094d */ /* 0x000fea0003800000 */
[----:B------:R-:W-:Y:S01]  /*02a0*/  LDS R7, [R6] ;  /* 0x0000000006077984 */ /* 0x000fe20000000800 */
[----:B0-----:R-:W0:Y:S01]  /*02b0*/  LDC.64 R4, c[0x0][0x388] ;  /* 0x0000e200ff047b82 */ /* 0x001e220000000a00 */
[----:B------:R-:W-:Y:S02]  /*02c0*/  IMAD R3, R3, UR7, R2 ;  /* 0x0000000703037c24 */ /* 0x000fe4000f8e0202 */
[----:B------:R-:W-:Y:S02]  /*02d0*/  LDS R8, [R6+-0x4] ;  /* 0xfffffc0006087984 */ /* 0x000fe40000000800 */
[----:B------:R-:W-:Y:S02]  /*02e0*/  IMAD R3, R3, UR7, R0 ;  /* 0x0000000703037c24 */ /* 0x000fe4000f8e0200 */
[----:B------:R-:W1:Y:S04]  /*02f0*/  LDS R9, [R6+0x4] ;  /* 0x0000040006097984 */ /* 0x000e680000000800 */
[----:B------:R-:W-:Y:S04]  /*0300*/  LDS R10, [R6+-0x20] ;  /* 0xffffe000060a7984 */ /* 0x000fe80000000800 */
[----:B------:R-:W2:Y:S04]  /*0310*/  LDS R11, [R6+0x20] ;  /* 0x00002000060b7984 */ /* 0x000ea80000000800 */
[----:B------:R-:W-:Y:S04]  /*0320*/  LDS R12, [R6+-0x100] ;  /* 0xffff0000060c7984 */ /* 0x000fe80000000800 */
[----:B------:R-:W3:Y:S01]  /*0330*/  LDS R13, [R6+0x100] ;  /* 0x00010000060d7984 */ /* 0x000ee20000000800 */
[----:B0-----:R-:W-:Y:S01]  /*0340*/  IMAD.WIDE.U32 R4, R3, 0x4, R4 ;  /* 0x0000000403047825 */ /* 0x001fe200078e0004 */
[----:B-1----:R-:W-:-:S04]  /*0350*/  IADD3 R7, PT, PT, R9, R8, R7 ;  /* 0x0000000809077210 */ /* 0x002fc80007ffe007 */
[----:B--2---:R-:W-:-:S04]  /*0360*/  IADD3 R7, PT, PT, R11, R7, R10 ;  /* 0x000000070b077210 */ /* 0x004fc80007ffe00a */
[----:B---3--:R-:W-:-:S04]  /*0370*/  IADD3 R7, PT, PT, R13, R7, R12 ;  /* 0x000000070d077210 */ /* 0x008fc80007ffe00c */
[----:B------:R-:W-:-:S05]  /*0380*/  I2FP.F32.S32 R7, R7 ;  /* 0x0000000700077245 */ /* 0x000fca0000201400 */
[----:B------:R-:W-:Y:S01]  /*0390*/  STG.E desc[UR8][R4.64], R7 ;  /* 0x0000000704007986 */ /* 0x000fe2000c101908 */
[----:B------:R-:W-:Y:S05]  /*03a0*/  EXIT ;  /* 0x000000000000794d */ /* 0x000fea0003800000 */
.L_x_0:
[----:B------:R-:W-:-:S00]  /*03b0*/  BRA `(.L_x_0) ;  /* 0xfffffffc00fc7947 */ /* 0x000fc0000383ffff */
[----:B------:R-:W-:-:S00]  /*03c0*/  NOP ;  /* 0x0000000000007918 */ /* 0x000fc00000000000 */
        /* <DEDUP_REMOVED lines=11> */
.L_x_1:


//--------------------- .nv.shared._Z25stencil_kernel_tiling_gpuPKfPfi --------------------------
	.section	.nv.shared._Z25stencil_kernel_tiling_gpuPKfPfi,"aw",@nobits
	.sectionflags	@""
	.align	4
.nv.shared._Z25stencil_kernel_tiling_gpuPKfPfi:
	.zero		3072


//--------------------- .nv.shared.reserved.0     --------------------------
	.section	.nv.shared.reserved.0,"aw",@nobits
	.weak		__nv_reservedSMEM_offset_0_alias
	.size		__nv_reservedSMEM_offset_0_alias, 0, 64
	.other		__nv_reservedSMEM_offset_0_alias,@"STO_CUDA_RESERVED_SHARED STV_DEFAULT"
__nv_reservedSMEM_offset_0_alias:
	.zero		0
	.zero		64


//--------------------- .nv.constant0._Z25stencil_kernel_tiling_gpuPKfPfi --------------------------
	.section	.nv.constant0._Z25stencil_kernel_tiling_gpuPKfPfi,"a",@progbits
	.sectionflags	@""
	.align	4
.nv.constant0._Z25stencil_kernel_tiling_gpuPKfPfi:
	.zero		916


//--------------------- SYMBOLS --------------------------

	.type		.nv.reservedSmem.offset0,@object
	.size		.nv.reservedSmem.offset0,0x4
	.type		.nv.reservedSmem.cap,@object
	.size		.nv.reservedSmem.cap,0x4
